	.headerflags	@"EF_CUDA_TEXMODE_UNIFIED EF_CUDA_64BIT_ADDRESS EF_CUDA_ACCELERATORS EF_CUDA_SM90 EF_CUDA_VIRTUAL_SM(EF_CUDA_SM90)"
	.elftype	@"ET_EXEC"


//--------------------- .nv.info                  --------------------------
	.section	.nv.info,"",@"SHT_CUDA_INFO"
	.align	4


	//----- nvinfo : EIATTR_REGCOUNT
	.align		4
        /*0000*/ 	.byte	0x04, 0x2f
        /*0002*/ 	.short	(.L_1 - .L_0)
	.align		4
.L_0:
        /*0004*/ 	.word	index@(triton_poi_fused__unsafe_index_add_mul_relu_sub_3)
        /*0008*/ 	.word	0x00000012


	//----- nvinfo : EIATTR_MIN_STACK_SIZE
	.align		4
.L_1:
        /*000c*/ 	.byte	0x04, 0x12
        /*000e*/ 	.short	(.L_3 - .L_2)
	.align		4
.L_2:
        /*0010*/ 	.word	index@(triton_poi_fused__unsafe_index_add_mul_relu_sub_3)
        /*0014*/ 	.word	0x00000000


	//----- nvinfo : EIATTR_FRAME_SIZE
	.align		4
.L_3:
        /*0018*/ 	.byte	0x04, 0x11
        /*001a*/ 	.short	(.L_5 - .L_4)
	.align		4
.L_4:
        /*001c*/ 	.word	index@(triton_poi_fused__unsafe_index_add_mul_relu_sub_3)
        /*0020*/ 	.word	0x00000000


	//----- nvinfo : EIATTR_MIN_STACK_SIZE
	.align		4
.L_5:
        /*0024*/ 	.byte	0x04, 0x12
        /*0026*/ 	.short	(.L_7 - .L_6)
	.align		4
.L_6:
        /*0028*/ 	.word	index@(triton_poi_fused__unsafe_index_add_mul_relu_sub_3)
        /*002c*/ 	.word	0x00000000
.L_7:


//--------------------- .nv.info.triton_poi_fused__unsafe_index_add_mul_relu_sub_3 --------------------------
	.section	.nv.info.triton_poi_fused__unsafe_index_add_mul_relu_sub_3,"",@"SHT_CUDA_INFO"
	.sectionflags	@""
	.align	4


	//----- nvinfo : EIATTR_CUDA_API_VERSION
	.align		4
        /*0000*/ 	.byte	0x04, 0x37
        /*0002*/ 	.short	(.L_9 - .L_8)
.L_8:
        /*0004*/ 	.word	0x0000007c


	//----- nvinfo : EIATTR_KPARAM_INFO
	.align		4
.L_9:
        /*0008*/ 	.byte	0x04, 0x17
        /*000a*/ 	.short	(.L_11 - .L_10)
.L_10:
        /*000c*/ 	.word	0x00000000
        /*0010*/ 	.short	0x0008
        /*0012*/ 	.short	0x0040
        /*0014*/ 	.byte	0x00, 0xf0, 0x11, 0x00


	//----- nvinfo : EIATTR_KPARAM_INFO
	.align		4
.L_11:
        /*0018*/ 	.byte	0x04, 0x17
        /*001a*/ 	.short	(.L_13 - .L_12)
.L_12:
        /*001c*/ 	.word	0x00000000
        /*0020*/ 	.short	0x0007
        /*0022*/ 	.short	0x0038
        /*0024*/ 	.byte	0x00, 0xf4, 0x21, 0x00


	//----- nvinfo : EIATTR_KPARAM_INFO
	.align		4
.L_13:
        /*0028*/ 	.byte	0x04, 0x17
        /*002a*/ 	.short	(.L_15 - .L_14)
.L_14:
        /*002c*/ 	.word	0x00000000
        /*0030*/ 	.short	0x0006
        /*0032*/ 	.short	0x0030
        /*0034*/ 	.byte	0x00, 0xf4, 0x21, 0x00


	//----- nvinfo : EIATTR_KPARAM_INFO
	.align		4
.L_15:
        /*0038*/ 	.byte	0x04, 0x17
        /*003a*/ 	.short	(.L_17 - .L_16)
.L_16:
        /*003c*/ 	.word	0x00000000
        /*0040*/ 	.short	0x0005
        /*0042*/ 	.short	0x0028
        /*0044*/ 	.byte	0x00, 0xf4, 0x21, 0x00


	//----- nvinfo : EIATTR_KPARAM_INFO
	.align		4
.L_17:
        /*0048*/ 	.byte	0x04, 0x17
        /*004a*/ 	.short	(.L_19 - .L_18)
.L_18:
        /*004c*/ 	.word	0x00000000
        /*0050*/ 	.short	0x0004
        /*0052*/ 	.short	0x0020
        /*0054*/ 	.byte	0x00, 0xf4, 0x21, 0x00


	//----- nvinfo : EIATTR_KPARAM_INFO
	.align		4
.L_19:
        /*0058*/ 	.byte	0x04, 0x17
        /*005a*/ 	.short	(.L_21 - .L_20)
.L_20:
        /*005c*/ 	.word	0x00000000
        /*0060*/ 	.short	0x0003
        /*0062*/ 	.short	0x0018
        /*0064*/ 	.byte	0x00, 0xf4, 0x21, 0x00


	//----- nvinfo : EIATTR_KPARAM_INFO
	.align		4
.L_21:
        /*0068*/ 	.byte	0x04, 0x17
        /*006a*/ 	.short	(.L_23 - .L_22)
.L_22:
        /*006c*/ 	.word	0x00000000
        /*0070*/ 	.short	0x0002
        /*0072*/ 	.short	0x0010
        /*0074*/ 	.byte	0x00, 0xf4, 0x21, 0x00


	//----- nvinfo : EIATTR_KPARAM_INFO
	.align		4
.L_23:
        /*0078*/ 	.byte	0x04, 0x17
        /*007a*/ 	.short	(.L_25 - .L_24)
.L_24:
        /*007c*/ 	.word	0x00000000
        /*0080*/ 	.short	0x0001
        /*0082*/ 	.short	0x0008
        /*0084*/ 	.byte	0x00, 0xf4, 0x21, 0x00


	//----- nvinfo : EIATTR_KPARAM_INFO
	.align		4
.L_25:
        /*0088*/ 	.byte	0x04, 0x17
        /*008a*/ 	.short	(.L_27 - .L_26)
.L_26:
        /*008c*/ 	.word	0x00000000
        /*0090*/ 	.short	0x0000
        /*0092*/ 	.short	0x0000
        /*0094*/ 	.byte	0x00, 0xf4, 0x21, 0x00


	//----- nvinfo : EIATTR_SPARSE_MMA_MASK
	.align		4
.L_27:
        /*0098*/ 	.byte	0x03, 0x50
        /*009a*/ 	.short	0x0000


	//----- nvinfo : EIATTR_MAXREG_COUNT
	.align		4
        /*009c*/ 	.byte	0x03, 0x1b
        /*009e*/ 	.short	0x00ff


	//----- nvinfo : EIATTR_EXIT_INSTR_OFFSETS
	.align		4
        /*00a0*/ 	.byte	0x04, 0x1c
        /*00a2*/ 	.short	(.L_29 - .L_28)


	//   ....[0]....
.L_28:
        /*00a4*/ 	.word	0x00000300


	//   ....[1]....
        /*00a8*/ 	.word	0x00000320


	//----- nvinfo : EIATTR_REQNTID
	.align		4
.L_29:
        /*00ac*/ 	.byte	0x04, 0x10
        /*00ae*/ 	.short	(.L_31 - .L_30)
.L_30:
        /*00b0*/ 	.word	0x00000080
        /*00b4*/ 	.word	0x00000001
        /*00b8*/ 	.word	0x00000001


	//----- nvinfo : EIATTR_CBANK_PARAM_SIZE
	.align		4
.L_31:
        /*00bc*/ 	.byte	0x03, 0x19
        /*00be*/ 	.short	0x0044


	//----- nvinfo : EIATTR_PARAM_CBANK
	.align		4
        /*00c0*/ 	.byte	0x04, 0x0a
        /*00c2*/ 	.short	(.L_33 - .L_32)
	.align		4
.L_32:
        /*00c4*/ 	.word	index@(.nv.constant0.triton_poi_fused__unsafe_index_add_mul_relu_sub_3)
        /*00c8*/ 	.short	0x0210
        /*00ca*/ 	.short	0x0044


	//----- nvinfo : EIATTR_SW_WAR
	.align		4
.L_33:
        /*00cc*/ 	.byte	0x04, 0x36
        /*00ce*/ 	.short	(.L_35 - .L_34)
.L_34:
        /*00d0*/ 	.word	0x00000008
.L_35:


//--------------------- .nv.callgraph             --------------------------
	.section	.nv.callgraph,"",@"SHT_CUDA_CALLGRAPH"
	.align	4
	.sectionentsize	8
	.align		4
        /*0000*/ 	.word	0x00000000
	.align		4
        /*0004*/ 	.word	0xffffffff
	.align		4
        /*0008*/ 	.word	0x00000000
	.align		4
        /*000c*/ 	.word	0xfffffffe
	.align		4
        /*0010*/ 	.word	0x00000000
	.align		4
        /*0014*/ 	.word	0xfffffffd
	.align		4
        /*0018*/ 	.word	0x00000000
	.align		4
        /*001c*/ 	.word	0xfffffffc


//--------------------- .text.triton_poi_fused__unsafe_index_add_mul_relu_sub_3 --------------------------
	.section	.text.triton_poi_fused__unsafe_index_add_mul_relu_sub_3,"ax",@progbits
	.align	128
        .global         triton_poi_fused__unsafe_index_add_mul_relu_sub_3
        .type           triton_poi_fused__unsafe_index_add_mul_relu_sub_3,@function
        .size           triton_poi_fused__unsafe_index_add_mul_relu_sub_3,(.L_x_1 - triton_poi_fused__unsafe_index_add_mul_relu_sub_3)
        .other          triton_poi_fused__unsafe_index_add_mul_relu_sub_3,@"STO_CUDA_ENTRY STV_DEFAULT"
triton_poi_fused__unsafe_index_add_mul_relu_sub_3:
.text.triton_poi_fused__unsafe_index_add_mul_relu_sub_3:
[----:B------:R-:W0:Y:S02]  /*0000*/  LDC R1, c[0x0][0x28] ;  /* 0x00000a00ff017b82 */ /* 0x000e240000000800 */
[----:B------:R-:W1:Y:S01]  /*0010*/  S2R R0, SR_TID.X ;  /* 0x0000000000007919 */ /* 0x000e620000002100 */
[----:B------:R-:W2:Y:S01]  /*0020*/  LDC.64 R6, c[0x0][0x228] ;  /* 0x00008a00ff067b82 */ /* 0x000ea20000000a00 */
[----:B------:R-:W-:Y:S01]  /*0030*/  CS2R R12, SRZ ;  /* 0x00000000000c7805 */ /* 0x000fe2000001ff00 */
[----:B------:R-:W-:Y:S01]  /*0040*/  ULDC.64 UR4, c[0x0][0x208] ;  /* 0x0000820000047ab9 */ /* 0x000fe20000000a00 */
[----:B------:R-:W3:Y:S01]  /*0050*/  S2R R5, SR_CTAID.X ;  /* 0x0000000000057919 */ /* 0x000ee20000002500 */
[----:B-1----:R-:W-:Y:S01]  /*0060*/  IMAD.SHL.U32 R0, R0, 0x2, RZ ;  /* 0x0000000200007824 */ /* 0x002fe200078e00ff */
[----:B---3--:R-:W-:-:S04]  /*0070*/  SHF.R.S32.HI R3, RZ, 0x17, R5 ;  /* 0x00000017ff037819 */ /* 0x008fc80000011405 */
[----:B------:R-:W-:Y:S02]  /*0080*/  LOP3.LUT R0, R0, 0xfe, RZ, 0xc0, !PT ;  /* 0x000000fe00007812 */ /* 0x000fe400078ec0ff */
[----:B------:R-:W-:-:S03]  /*0090*/  SGXT R3, R3, 0x1 ;  /* 0x000000010303781a */ /* 0x000fc60000000200 */
[----:B------:R-:W-:Y:S02]  /*00a0*/  IMAD R0, R5, 0x100, R0 ;  /* 0x0000010005007824 */ /* 0x000fe400078e0200 */
[----:B------:R-:W1:Y:S03]  /*00b0*/  LDC.64 R4, c[0x0][0x238] ;  /* 0x00008e00ff047b82 */ /* 0x000e660000000a00 */
[----:B------:R-:W-:Y:S02]  /*00c0*/  LEA.HI R3, R3, R0, RZ, 0x4 ;  /* 0x0000000003037211 */ /* 0x000fe400078f20ff */
[----:B------:R-:W-:Y:S02]  /*00d0*/  ISETP.GE.AND P2, PT, R0, 0x100, PT ;  /* 0x000001000000780c */ /* 0x000fe40003f46270 */
[----:B------:R-:W-:Y:S02]  /*00e0*/  SHF.R.S32.HI R9, RZ, 0x1f, R0 ;  /* 0x0000001fff097819 */ /* 0x000fe40000011400 */
[----:B------:R-:W-:-:S02]  /*00f0*/  SHF.R.S32.HI R11, RZ, 0x4, R3 ;  /* 0x00000004ff0b7819 */ /* 0x000fc40000011403 */
[----:B------:R-:W3:Y:S01]  /*0100*/  LDC.64 R2, c[0x0][0x248] ;  /* 0x00009200ff027b82 */ /* 0x000ee20000000a00 */
[----:B------:R-:W-:Y:S02]  /*0110*/  LEA.HI R9, R9, R0, RZ, 0x2 ;  /* 0x0000000009097211 */ /* 0x000fe400078f10ff */
[----:B--2---:R-:W-:Y:S02]  /*0120*/  IMAD.WIDE R6, R11, 0x4, R6 ;  /* 0x000000040b067825 */ /* 0x004fe400078e0206 */
[----:B------:R-:W-:Y:S02]  /*0130*/  LOP3.LUT R11, R9, 0xfffffffc, RZ, 0xc0, !PT ;  /* 0xfffffffc090b7812 */ /* 0x000fe400078ec0ff */
[----:B------:R-:W-:Y:S01]  /*0140*/  SHF.R.S32.HI R10, RZ, 0x2, R9 ;  /* 0x00000002ff0a7819 */ /* 0x000fe20000011409 */
[----:B------:R-:W2:Y:S02]  /*0150*/  @!P2 LDG.E.EL R13, desc[UR4][R6.64] ;  /* 0x00000004060da981 */ /* 0x000ea4000c2e1900 */
[----:B------:R-:W-:-:S02]  /*0160*/  IMAD.IADD R9, R0, 0x1, -R11 ;  /* 0x0000000100097824 */ /* 0x000fc400078e0a0b */
[----:B------:R-:W4:Y:S01]  /*0170*/  @!P2 LDG.E.EL R12, desc[UR4][R6.64] ;  /* 0x00000004060ca981 */ /* 0x000f22000c2e1900 */
[C---:B------:R-:W-:Y:S01]  /*0180*/  LEA.HI R11, R10.reuse, R10, RZ, 0x2 ;  /* 0x0000000a0a0b7211 */ /* 0x040fe200078f10ff */
[----:B-1----:R-:W-:Y:S01]  /*0190*/  IMAD.WIDE R8, R9, 0x4, R4 ;  /* 0x0000000409087825 */ /* 0x002fe200078e0204 */
[----:B------:R-:W-:Y:S02]  /*01a0*/  CS2R R4, SRZ ;  /* 0x0000000000047805 */ /* 0x000fe4000001ff00 */
[----:B------:R-:W-:Y:S02]  /*01b0*/  LOP3.LUT R11, R11, 0xfffffffc, RZ, 0xc0, !PT ;  /* 0xfffffffc0b0b7812 */ /* 0x000fe400078ec0ff */
[----:B------:R-:W-:Y:S02]  /*01c0*/  CS2R R14, SRZ ;  /* 0x00000000000e7805 */ /* 0x000fe4000001ff00 */
[----:B------:R1:W5:Y:S01]  /*01d0*/  @!P2 LDG.E.EL.64 R4, desc[UR4][R8.64] ;  /* 0x000000040804a981 */ /* 0x000362000c2e1b00 */
[----:B------:R-:W-:-:S04]  /*01e0*/  IMAD.IADD R11, R10, 0x1, -R11 ;  /* 0x000000010a0b7824 */ /* 0x000fc800078e0a0b */
[----:B---3--:R-:W-:Y:S02]  /*01f0*/  IMAD.WIDE R10, R11, 0x4, R2 ;  /* 0x000000040b0a7825 */ /* 0x008fe400078e0202 */
[----:B------:R-:W3:Y:S03]  /*0200*/  LDC.64 R2, c[0x0][0x210] ;  /* 0x00008400ff027b82 */ /* 0x000ee60000000a00 */
[----:B------:R-:W5:Y:S04]  /*0210*/  @!P2 LDG.E.EL R15, desc[UR4][R10.64] ;  /* 0x000000040a0fa981 */ /* 0x000f68000c2e1900 */
[----:B------:R-:W5:Y:S01]  /*0220*/  @!P2 LDG.E.EL R14, desc[UR4][R10.64] ;  /* 0x000000040a0ea981 */ /* 0x000f62000c2e1900 */
[----:B---3--:R-:W-:Y:S01]  /*0230*/  IMAD.WIDE R2, R0, 0x4, R2 ;  /* 0x0000000400027825 */ /* 0x008fe200078e0202 */
[----:B--2---:R-:W-:-:S02]  /*0240*/  FSETP.GEU.AND P1, PT, R13, RZ, PT ;  /* 0x000000ff0d00720b */ /* 0x004fc40003f2e000 */
[C---:B----4-:R-:W-:Y:S02]  /*0250*/  FSETP.GEU.AND P0, PT, R12.reuse, RZ, PT ;  /* 0x000000ff0c00720b */ /* 0x050fe40003f0e000 */
[----:B------:R-:W-:Y:S02]  /*0260*/  FSEL R6, R13, RZ, P1 ;  /* 0x000000ff0d067208 */ /* 0x000fe40000800000 */
[----:B------:R-:W-:-:S03]  /*0270*/  FSEL R7, R12, RZ, P0 ;  /* 0x000000ff0c077208 */ /* 0x000fc60000000000 */
[--C-:B-1----:R-:W-:Y:S02]  /*0280*/  FADD R9, R6, -R6.reuse ;  /* 0x8000000606097221 */ /* 0x102fe40000000000 */
[--C-:B------:R-:W-:Y:S02]  /*0290*/  FADD R8, R7, -R7.reuse ;  /* 0x8000000707087221 */ /* 0x100fe40000000000 */
[----:B-----5:R-:W-:Y:S02]  /*02a0*/  FFMA R6, R9, R5, R6 ;  /* 0x0000000509067223 */ /* 0x020fe40000000006 */
[----:B------:R-:W-:Y:S02]  /*02b0*/  FFMA R7, R8, R4, R7 ;  /* 0x0000000408077223 */ /* 0x000fe40000000007 */
[----:B------:R-:W-:Y:S02]  /*02c0*/  FADD R5, R6, -R6 ;  /* 0x8000000606057221 */ /* 0x000fe40000000000 */
[----:B------:R-:W-:-:S02]  /*02d0*/  FADD R4, R7, -R7 ;  /* 0x8000000707047221 */ /* 0x000fc40000000000 */
[----:B------:R-:W-:Y:S02]  /*02e0*/  FFMA R5, R5, R15, R6 ;  /* 0x0000000f05057223 */ /* 0x000fe40000000006 */
[----:B------:R-:W-:Y:S01]  /*02f0*/  FFMA R4, R4, R14, R7 ;  /* 0x0000000e04047223 */ /* 0x000fe20000000007 */
[----:B------:R-:W-:Y:S06]  /*0300*/  @P2 EXIT ;  /* 0x000000000000294d */ /* 0x000fec0003800000 */
[----:B------:R-:W-:Y:S01]  /*0310*/  STG.E.64 desc[UR4][R2.64], R4 ;  /* 0x0000000402007986 */ /* 0x000fe2000c101b04 */
[----:B------:R-:W-:Y:S05]  /*0320*/  EXIT ;  /* 0x000000000000794d */ /* 0x000fea0003800000 */
.L_x_0:
[----:B------:R-:W-:-:S00]  /*0330*/  BRA `(.L_x_0) ;  /* 0xfffffffc00fc7947 */ /* 0x000fc0000383ffff */
[----:B------:R-:W-:-:S00]  /*0340*/  NOP ;  /* 0x0000000000007918 */ /* 0x000fc00000000000 */
        /* <DEDUP_REMOVED lines=11> */
.L_x_1:


//--------------------- .nv.constant0.triton_poi_fused__unsafe_index_add_mul_relu_sub_3 --------------------------
	.section	.nv.constant0.triton_poi_fused__unsafe_index_add_mul_relu_sub_3,"a",@progbits
	.sectionflags	@""
	.align	4
.nv.constant0.triton_poi_fused__unsafe_index_add_mul_relu_sub_3:
	.zero		596
